//
// Generated by NVIDIA NVVM Compiler
//
// Compiler Build ID: CL-36424714
// Cuda compilation tools, release 13.0, V13.0.88
// Based on NVVM 20.0.0
//

.version 9.0
.target sm_100
.address_size 64

	// .globl	_Z32convLayer_backward_x_grad_kerneliiiiiPKfS0_Pf

.visible .entry _Z32convLayer_backward_x_grad_kerneliiiiiPKfS0_Pf(
	.param .u32 _Z32convLayer_backward_x_grad_kerneliiiiiPKfS0_Pf_param_0,
	.param .u32 _Z32convLayer_backward_x_grad_kerneliiiiiPKfS0_Pf_param_1,
	.param .u32 _Z32convLayer_backward_x_grad_kerneliiiiiPKfS0_Pf_param_2,
	.param .u32 _Z32convLayer_backward_x_grad_kerneliiiiiPKfS0_Pf_param_3,
	.param .u32 _Z32convLayer_backward_x_grad_kerneliiiiiPKfS0_Pf_param_4,
	.param .u64 .ptr .align 1 _Z32convLayer_backward_x_grad_kerneliiiiiPKfS0_Pf_param_5,
	.param .u64 .ptr .align 1 _Z32convLayer_backward_x_grad_kerneliiiiiPKfS0_Pf_param_6,
	.param .u64 .ptr .align 1 _Z32convLayer_backward_x_grad_kerneliiiiiPKfS0_Pf_param_7
)
{
	.reg .pred 	%p<90>;
	.reg .b32 	%r<94>;
	.reg .b32 	%f<101>;
	.reg .b64 	%rd<26>;

	ld.param.u32 	%r30, [_Z32convLayer_backward_x_grad_kerneliiiiiPKfS0_Pf_param_0];
	ld.param.u32 	%r31, [_Z32convLayer_backward_x_grad_kerneliiiiiPKfS0_Pf_param_1];
	ld.param.u32 	%r32, [_Z32convLayer_backward_x_grad_kerneliiiiiPKfS0_Pf_param_2];
	ld.param.u32 	%r33, [_Z32convLayer_backward_x_grad_kerneliiiiiPKfS0_Pf_param_3];
	ld.param.u32 	%r34, [_Z32convLayer_backward_x_grad_kerneliiiiiPKfS0_Pf_param_4];
	ld.param.u64 	%rd10, [_Z32convLayer_backward_x_grad_kerneliiiiiPKfS0_Pf_param_5];
	ld.param.u64 	%rd11, [_Z32convLayer_backward_x_grad_kerneliiiiiPKfS0_Pf_param_6];
	cvta.to.global.u64 	%rd1, %rd11;
	cvta.to.global.u64 	%rd2, %rd10;
	mov.u32 	%r35, %ctaid.x;
	mov.u32 	%r36, %ntid.x;
	mov.u32 	%r37, %tid.x;
	mad.lo.s32 	%r1, %r35, %r36, %r37;
	mul.lo.s32 	%r38, %r32, %r31;
	mul.lo.s32 	%r39, %r38, %r33;
	setp.ge.s32 	%p2, %r1, %r39;
	@%p2 bra 	$L__BB0_47;
	mul.lo.s32 	%r2, %r33, %r32;
	div.s32 	%r40, %r1, %r33;
	rem.s32 	%r3, %r40, %r32;
	mul.lo.s32 	%r41, %r40, %r33;
	sub.s32 	%r4, %r1, %r41;
	sub.s32 	%r5, %r32, %r34;
	sub.s32 	%r6, %r33, %r34;
	mov.f32 	%f79, 0f00000000;
	min.s32 	%r42, %r30, %r34;
	setp.lt.s32 	%p3, %r42, 1;
	@%p3 bra 	$L__BB0_46;
	and.b32  	%r7, %r34, 7;
	and.b32  	%r8, %r34, 3;
	and.b32  	%r9, %r34, 2147483640;
	and.b32  	%r10, %r34, 1;
	div.s32 	%r11, %r1, %r2;
	mov.f32 	%f79, 0f00000000;
	mov.b32 	%r88, 0;
$L__BB0_3:
	mad.lo.s32 	%r45, %r88, %r31, %r11;
	mad.lo.s32 	%r13, %r45, %r34, %r34;
	mov.b32 	%r89, 0;
$L__BB0_4:
	setp.lt.u32 	%p4, %r34, 8;
	sub.s32 	%r47, %r3, %r89;
	setp.gt.s32 	%p5, %r47, -1;
	setp.le.s32 	%p6, %r47, %r5;
	and.pred  	%p1, %p5, %p6;
	mad.lo.s32 	%r48, %r88, %r5, %r88;
	add.s32 	%r49, %r47, %r48;
	mad.lo.s32 	%r15, %r49, %r6, %r49;
	not.b32 	%r50, %r89;
	add.s32 	%r51, %r13, %r50;
	mad.lo.s32 	%r16, %r51, %r34, %r34;
	mov.b32 	%r92, 0;
	@%p4 bra 	$L__BB0_23;
	mov.b32 	%r90, 0;
	not.pred 	%p8, %p1;
$L__BB0_6:
	.pragma "nounroll";
	sub.s32 	%r53, %r4, %r90;
	setp.lt.s32 	%p7, %r53, 0;
	or.pred  	%p9, %p8, %p7;
	setp.gt.s32 	%p10, %r53, %r6;
	add.s32 	%r54, %r53, %r15;
	mul.wide.s32 	%rd12, %r54, 4;
	add.s64 	%rd3, %rd2, %rd12;
	not.b32 	%r18, %r90;
	add.s32 	%r55, %r16, %r18;
	mul.wide.s32 	%rd13, %r55, 4;
	add.s64 	%rd4, %rd1, %rd13;
	or.pred  	%p11, %p9, %p10;
	@%p11 bra 	$L__BB0_8;
	ld.global.f32 	%f44, [%rd3];
	ld.global.f32 	%f45, [%rd4];
	fma.rn.f32 	%f79, %f44, %f45, %f79;
$L__BB0_8:
	add.s32 	%r56, %r4, %r18;
	setp.lt.s32 	%p12, %r56, 0;
	or.pred  	%p14, %p8, %p12;
	setp.gt.s32 	%p15, %r56, %r6;
	or.pred  	%p16, %p14, %p15;
	@%p16 bra 	$L__BB0_10;
	ld.global.f32 	%f46, [%rd3+-4];
	ld.global.f32 	%f47, [%rd4+-4];
	fma.rn.f32 	%f79, %f46, %f47, %f79;
$L__BB0_10:
	sub.s32 	%r57, %r4, %r90;
	add.s32 	%r58, %r57, -2;
	setp.lt.s32 	%p17, %r58, 0;
	or.pred  	%p19, %p8, %p17;
	setp.gt.s32 	%p20, %r58, %r6;
	or.pred  	%p21, %p19, %p20;
	@%p21 bra 	$L__BB0_12;
	ld.global.f32 	%f48, [%rd3+-8];
	ld.global.f32 	%f49, [%rd4+-8];
	fma.rn.f32 	%f79, %f48, %f49, %f79;
$L__BB0_12:
	add.s32 	%r60, %r57, -3;
	setp.lt.s32 	%p22, %r60, 0;
	or.pred  	%p24, %p8, %p22;
	setp.gt.s32 	%p25, %r60, %r6;
	or.pred  	%p26, %p24, %p25;
	@%p26 bra 	$L__BB0_14;
	ld.global.f32 	%f50, [%rd3+-12];
	ld.global.f32 	%f51, [%rd4+-12];
	fma.rn.f32 	%f79, %f50, %f51, %f79;
$L__BB0_14:
	add.s32 	%r62, %r57, -4;
	setp.lt.s32 	%p27, %r62, 0;
	or.pred  	%p29, %p8, %p27;
	setp.gt.s32 	%p30, %r62, %r6;
	or.pred  	%p31, %p29, %p30;
	@%p31 bra 	$L__BB0_16;
	ld.global.f32 	%f52, [%rd3+-16];
	ld.global.f32 	%f53, [%rd4+-16];
	fma.rn.f32 	%f79, %f52, %f53, %f79;
$L__BB0_16:
	add.s32 	%r64, %r57, -5;
	setp.lt.s32 	%p32, %r64, 0;
	or.pred  	%p34, %p8, %p32;
	setp.gt.s32 	%p35, %r64, %r6;
	or.pred  	%p36, %p34, %p35;
	@%p36 bra 	$L__BB0_18;
	ld.global.f32 	%f54, [%rd3+-20];
	ld.global.f32 	%f55, [%rd4+-20];
	fma.rn.f32 	%f79, %f54, %f55, %f79;
$L__BB0_18:
	add.s32 	%r66, %r57, -6;
	setp.lt.s32 	%p37, %r66, 0;
	or.pred  	%p39, %p8, %p37;
	setp.gt.s32 	%p40, %r66, %r6;
	or.pred  	%p41, %p39, %p40;
	@%p41 bra 	$L__BB0_20;
	ld.global.f32 	%f56, [%rd3+-24];
	ld.global.f32 	%f57, [%rd4+-24];
	fma.rn.f32 	%f79, %f56, %f57, %f79;
$L__BB0_20:
	add.s32 	%r68, %r57, -7;
	setp.lt.s32 	%p42, %r68, 0;
	or.pred  	%p44, %p8, %p42;
	setp.gt.s32 	%p45, %r68, %r6;
	or.pred  	%p46, %p44, %p45;
	@%p46 bra 	$L__BB0_22;
	ld.global.f32 	%f58, [%rd3+-28];
	ld.global.f32 	%f59, [%rd4+-28];
	fma.rn.f32 	%f79, %f58, %f59, %f79;
$L__BB0_22:
	add.s32 	%r90, %r90, 8;
	setp.ne.s32 	%p47, %r90, %r9;
	mov.u32 	%r92, %r9;
	@%p47 bra 	$L__BB0_6;
$L__BB0_23:
	setp.eq.s32 	%p48, %r7, 0;
	@%p48 bra 	$L__BB0_44;
	add.s32 	%r69, %r7, -1;
	setp.lt.u32 	%p49, %r69, 3;
	@%p49 bra 	$L__BB0_34;
	sub.s32 	%r71, %r4, %r92;
	setp.lt.s32 	%p50, %r71, 0;
	not.pred 	%p51, %p1;
	or.pred  	%p52, %p51, %p50;
	setp.gt.s32 	%p53, %r71, %r6;
	add.s32 	%r72, %r71, %r15;
	mul.wide.s32 	%rd14, %r72, 4;
	add.s64 	%rd5, %rd2, %rd14;
	not.b32 	%r21, %r92;
	add.s32 	%r73, %r16, %r21;
	mul.wide.s32 	%rd15, %r73, 4;
	add.s64 	%rd6, %rd1, %rd15;
	or.pred  	%p54, %p52, %p53;
	@%p54 bra 	$L__BB0_27;
	ld.global.f32 	%f61, [%rd5];
	ld.global.f32 	%f62, [%rd6];
	fma.rn.f32 	%f79, %f61, %f62, %f79;
$L__BB0_27:
	add.s32 	%r74, %r4, %r21;
	setp.lt.s32 	%p55, %r74, 0;
	or.pred  	%p57, %p51, %p55;
	setp.gt.s32 	%p58, %r74, %r6;
	or.pred  	%p59, %p57, %p58;
	@%p59 bra 	$L__BB0_29;
	ld.global.f32 	%f63, [%rd5+-4];
	ld.global.f32 	%f64, [%rd6+-4];
	fma.rn.f32 	%f79, %f63, %f64, %f79;
$L__BB0_29:
	sub.s32 	%r76, %r4, %r92;
	add.s32 	%r77, %r76, -2;
	setp.lt.s32 	%p60, %r77, 0;
	or.pred  	%p62, %p51, %p60;
	setp.gt.s32 	%p63, %r77, %r6;
	or.pred  	%p64, %p62, %p63;
	@%p64 bra 	$L__BB0_31;
	ld.global.f32 	%f65, [%rd5+-8];
	ld.global.f32 	%f66, [%rd6+-8];
	fma.rn.f32 	%f79, %f65, %f66, %f79;
$L__BB0_31:
	add.s32 	%r80, %r76, -3;
	setp.lt.s32 	%p65, %r80, 0;
	or.pred  	%p67, %p51, %p65;
	setp.gt.s32 	%p68, %r80, %r6;
	or.pred  	%p69, %p67, %p68;
	@%p69 bra 	$L__BB0_33;
	ld.global.f32 	%f67, [%rd5+-12];
	ld.global.f32 	%f68, [%rd6+-12];
	fma.rn.f32 	%f79, %f67, %f68, %f79;
$L__BB0_33:
	add.s32 	%r92, %r92, 4;
$L__BB0_34:
	setp.eq.s32 	%p70, %r8, 0;
	@%p70 bra 	$L__BB0_44;
	setp.eq.s32 	%p71, %r8, 1;
	@%p71 bra 	$L__BB0_41;
	sub.s32 	%r81, %r4, %r92;
	setp.lt.s32 	%p72, %r81, 0;
	not.pred 	%p73, %p1;
	or.pred  	%p74, %p73, %p72;
	setp.gt.s32 	%p75, %r81, %r6;
	add.s32 	%r82, %r81, %r15;
	mul.wide.s32 	%rd16, %r82, 4;
	add.s64 	%rd7, %rd2, %rd16;
	not.b32 	%r24, %r92;
	add.s32 	%r83, %r16, %r24;
	mul.wide.s32 	%rd17, %r83, 4;
	add.s64 	%rd8, %rd1, %rd17;
	or.pred  	%p76, %p74, %p75;
	@%p76 bra 	$L__BB0_38;
	ld.global.f32 	%f70, [%rd7];
	ld.global.f32 	%f71, [%rd8];
	fma.rn.f32 	%f79, %f70, %f71, %f79;
$L__BB0_38:
	add.s32 	%r84, %r4, %r24;
	setp.lt.s32 	%p77, %r84, 0;
	or.pred  	%p79, %p73, %p77;
	setp.gt.s32 	%p80, %r84, %r6;
	or.pred  	%p81, %p79, %p80;
	@%p81 bra 	$L__BB0_40;
	ld.global.f32 	%f72, [%rd7+-4];
	ld.global.f32 	%f73, [%rd8+-4];
	fma.rn.f32 	%f79, %f72, %f73, %f79;
$L__BB0_40:
	add.s32 	%r92, %r92, 2;
$L__BB0_41:
	setp.eq.s32 	%p82, %r10, 0;
	@%p82 bra 	$L__BB0_44;
	sub.s32 	%r27, %r4, %r92;
	setp.lt.s32 	%p83, %r27, 0;
	not.pred 	%p84, %p1;
	or.pred  	%p85, %p84, %p83;
	setp.gt.s32 	%p86, %r27, %r6;
	or.pred  	%p87, %p85, %p86;
	@%p87 bra 	$L__BB0_44;
	add.s32 	%r85, %r27, %r15;
	not.b32 	%r86, %r92;
	add.s32 	%r87, %r16, %r86;
	mul.wide.s32 	%rd18, %r85, 4;
	add.s64 	%rd19, %rd2, %rd18;
	ld.global.f32 	%f74, [%rd19];
	mul.wide.s32 	%rd20, %r87, 4;
	add.s64 	%rd21, %rd1, %rd20;
	ld.global.f32 	%f75, [%rd21];
	fma.rn.f32 	%f79, %f74, %f75, %f79;
$L__BB0_44:
	add.s32 	%r89, %r89, 1;
	setp.ne.s32 	%p88, %r89, %r34;
	@%p88 bra 	$L__BB0_4;
	add.s32 	%r88, %r88, 1;
	setp.ne.s32 	%p89, %r88, %r30;
	@%p89 bra 	$L__BB0_3;
$L__BB0_46:
	ld.param.u64 	%rd25, [_Z32convLayer_backward_x_grad_kerneliiiiiPKfS0_Pf_param_7];
	cvta.to.global.u64 	%rd22, %rd25;
	mul.wide.s32 	%rd23, %r1, 4;
	add.s64 	%rd24, %rd22, %rd23;
	st.global.f32 	[%rd24], %f79;
$L__BB0_47:
	ret;

}


// ===== COMPILED SASS (sm_100) =====

	.target	sm_100

	.elftype	@"ET_EXEC"


//--------------------- .note.nv.tkinfo           --------------------------
	.section	.note.nv.tkinfo,"",@"SHT_NOTE"
	.sectionflags	@"SHF_NOTE_NV_TKINFO"
	.tkinfo
        /*0018*/ 	.word	0x00000002
        /*0030*/ 	.string	""
        /*0030*/ 	.string	"ptxas"
        /*0030*/ 	.string	"Cuda compilation tools, release 13.0, V13.0.88"
        /*0030*/ 	.string	"Build cuda_13.0.r13.0/compiler.36424714_0"
        /*0030*/ 	.string	"-arch sm_100 -m 64 "



//--------------------- .note.nv.cuinfo           --------------------------
	.section	.note.nv.cuinfo,"",@"SHT_NOTE"
	.sectionflags	@"SHF_NOTE_NV_CUINFO"
        /*0018*/ 	.short	0x0002
        /*001a*/ 	.short	0x0064
        /*001c*/ 	.short	0x0082
	.zero		2


//--------------------- .nv.info                  --------------------------
	.section	.nv.info,"",@"SHT_CUDA_INFO"
	.align	4


	//----- nvinfo : EIATTR_REGCOUNT
	.align		4
        /*0000*/ 	.byte	0x04, 0x2f
        /*0002*/ 	.short	(.L_1 - .L_0)
	.align		4
.L_0:
        /*0004*/ 	.word	index@(_Z32convLayer_backward_x_grad_kerneliiiiiPKfS0_Pf)
        /*0008*/ 	.word	0x0000001c


	//----- nvinfo : EIATTR_FRAME_SIZE
	.align		4
.L_1:
        /*000c*/ 	.byte	0x04, 0x11
        /*000e*/ 	.short	(.L_3 - .L_2)
	.align		4
.L_2:
        /*0010*/ 	.word	index@(_Z32convLayer_backward_x_grad_kerneliiiiiPKfS0_Pf)
        /*0014*/ 	.word	0x00000000


	//----- nvinfo : EIATTR_MIN_STACK_SIZE
	.align		4
.L_3:
        /*0018*/ 	.byte	0x04, 0x12
        /*001a*/ 	.short	(.L_5 - .L_4)
	.align		4
.L_4:
        /*001c*/ 	.word	index@(_Z32convLayer_backward_x_grad_kerneliiiiiPKfS0_Pf)
        /*0020*/ 	.word	0x00000000
.L_5:


//--------------------- .nv.compat                --------------------------
	.section	.nv.compat,"",@"SHT_CUDA_COMPAT_INFO"
	.align	4
        /*0000*/ 	.byte	0x02, 0x09, 0x00, 0x00, 0x02, 0x02, 0x01, 0x00, 0x02, 0x05, 0x05, 0x00, 0x03, 0x07, 0x01, 0x01
        /*0010*/ 	.byte	0x02, 0x03, 0x00, 0x00, 0x02, 0x06, 0x01, 0x00, 0x04, 0x0b, 0x08, 0x00, 0x09, 0x00, 0x00, 0x00
        /*0020*/ 	.byte	0x00, 0x00, 0x00, 0x00


//--------------------- .nv.info._Z32convLayer_backward_x_grad_kerneliiiiiPKfS0_Pf --------------------------
	.section	.nv.info._Z32convLayer_backward_x_grad_kerneliiiiiPKfS0_Pf,"",@"SHT_CUDA_INFO"
	.sectionflags	@""
	.align	4


	//----- nvinfo : EIATTR_CUDA_API_VERSION
	.align		4
        /*0000*/ 	.byte	0x04, 0x37
        /*0002*/ 	.short	(.L_7 - .L_6)
.L_6:
        /*0004*/ 	.word	0x00000082


	//----- nvinfo : EIATTR_KPARAM_INFO
	.align		4
.L_7:
        /*0008*/ 	.byte	0x04, 0x17
        /*000a*/ 	.short	(.L_9 - .L_8)
.L_8:
        /*000c*/ 	.word	0x00000000
        /*0010*/ 	.short	0x0007
        /*0012*/ 	.short	0x0028
        /*0014*/ 	.byte	0x00, 0xf5, 0x21, 0x00


	//----- nvinfo : EIATTR_KPARAM_INFO
	.align		4
.L_9:
        /*0018*/ 	.byte	0x04, 0x17
        /*001a*/ 	.short	(.L_11 - .L_10)
.L_10:
        /*001c*/ 	.word	0x00000000
        /*0020*/ 	.short	0x0006
        /*0022*/ 	.short	0x0020
        /*0024*/ 	.byte	0x00, 0xf5, 0x21, 0x00


	//----- nvinfo : EIATTR_KPARAM_INFO
	.align		4
.L_11:
        /*0028*/ 	.byte	0x04, 0x17
        /*002a*/ 	.short	(.L_13 - .L_12)
.L_12:
        /*002c*/ 	.word	0x00000000
        /*0030*/ 	.short	0x0005
        /*0032*/ 	.short	0x0018
        /*0034*/ 	.byte	0x00, 0xf5, 0x21, 0x00


	//----- nvinfo : EIATTR_KPARAM_INFO
	.align		4
.L_13:
        /*0038*/ 	.byte	0x04, 0x17
        /*003a*/ 	.short	(.L_15 - .L_14)
.L_14:
        /*003c*/ 	.word	0x00000000
        /*0040*/ 	.short	0x0004
        /*0042*/ 	.short	0x0010
        /*0044*/ 	.byte	0x00, 0xf0, 0x11, 0x00


	//----- nvinfo : EIATTR_KPARAM_INFO
	.align		4
.L_15:
        /*0048*/ 	.byte	0x04, 0x17
        /*004a*/ 	.short	(.L_17 - .L_16)
.L_16:
        /*004c*/ 	.word	0x00000000
        /*0050*/ 	.short	0x0003
        /*0052*/ 	.short	0x000c
        /*0054*/ 	.byte	0x00, 0xf0, 0x11, 0x00


	//----- nvinfo : EIATTR_KPARAM_INFO
	.align		4
.L_17:
        /*0058*/ 	.byte	0x04, 0x17
        /*005a*/ 	.short	(.L_19 - .L_18)
.L_18:
        /*005c*/ 	.word	0x00000000
        /*0060*/ 	.short	0x0002
        /*0062*/ 	.short	0x0008
        /*0064*/ 	.byte	0x00, 0xf0, 0x11, 0x00


	//----- nvinfo : EIATTR_KPARAM_INFO
	.align		4
.L_19:
        /*0068*/ 	.byte	0x04, 0x17
        /*006a*/ 	.short	(.L_21 - .L_20)
.L_20:
        /*006c*/ 	.word	0x00000000
        /*0070*/ 	.short	0x0001
        /*0072*/ 	.short	0x0004
        /*0074*/ 	.byte	0x00, 0xf0, 0x11, 0x00


	//----- nvinfo : EIATTR_KPARAM_INFO
	.align		4
.L_21:
        /*0078*/ 	.byte	0x04, 0x17
        /*007a*/ 	.short	(.L_23 - .L_22)
.L_22:
        /*007c*/ 	.word	0x00000000
        /*0080*/ 	.short	0x0000
        /*0082*/ 	.short	0x0000
        /*0084*/ 	.byte	0x00, 0xf0, 0x11, 0x00


	//----- nvinfo : EIATTR_SPARSE_MMA_MASK
	.align		4
.L_23:
        /*0088*/ 	.byte	0x03, 0x50
        /*008a*/ 	.short	0x0000


	//----- nvinfo : EIATTR_MAXREG_COUNT
	.align		4
        /*008c*/ 	.byte	0x03, 0x1b
        /*008e*/ 	.short	0x00ff


	//----- nvinfo : EIATTR_MERCURY_ISA_VERSION
	.align		4
        /*0090*/ 	.byte	0x03, 0x5f
        /*0092*/ 	.short	0x0101


	//----- nvinfo : EIATTR_VRC_CTA_INIT_COUNT
	.align		4
        /*0094*/ 	.byte	0x02, 0x4a
	.zero		1
	.zero		1


	//----- nvinfo : EIATTR_EXIT_INSTR_OFFSETS
	.align		4
        /*0098*/ 	.byte	0x04, 0x1c
        /*009a*/ 	.short	(.L_25 - .L_24)


	//   ....[0]....
.L_24:
        /*009c*/ 	.word	0x000000a0


	//   ....[1]....
        /*00a0*/ 	.word	0x000010d0


	//----- nvinfo : EIATTR_CRS_STACK_SIZE
	.align		4
.L_25:
        /*00a4*/ 	.byte	0x04, 0x1e
        /*00a6*/ 	.short	(.L_27 - .L_26)
.L_26:
        /*00a8*/ 	.word	0x00000000


	//----- nvinfo : EIATTR_CBANK_PARAM_SIZE
	.align		4
.L_27:
        /*00ac*/ 	.byte	0x03, 0x19
        /*00ae*/ 	.short	0x0030


	//----- nvinfo : EIATTR_PARAM_CBANK
	.align		4
        /*00b0*/ 	.byte	0x04, 0x0a
        /*00b2*/ 	.short	(.L_29 - .L_28)
	.align		4
.L_28:
        /*00b4*/ 	.word	index@(.nv.constant0._Z32convLayer_backward_x_grad_kerneliiiiiPKfS0_Pf)
        /*00b8*/ 	.short	0x0380
        /*00ba*/ 	.short	0x0030


	//----- nvinfo : EIATTR_SW_WAR
	.align		4
.L_29:
        /*00bc*/ 	.byte	0x04, 0x36
        /*00be*/ 	.short	(.L_31 - .L_30)
.L_30:
        /*00c0*/ 	.word	0x00000008
.L_31:


//--------------------- .nv.callgraph             --------------------------
	.section	.nv.callgraph,"",@"SHT_CUDA_CALLGRAPH"
	.align	4
	.sectionentsize	8
	.align		4
        /*0000*/ 	.word	0x00000000
	.align		4
        /*0004*/ 	.word	0xffffffff
	.align		4
        /*0008*/ 	.word	0x00000000
	.align		4
        /*000c*/ 	.word	0xfffffffe
	.align		4
        /*0010*/ 	.word	0x00000000
	.align		4
        /*0014*/ 	.word	0xfffffffd
	.align		4
        /*0018*/ 	.word	0x00000000
	.align		4
        /*001c*/ 	.word	0xfffffffc


//--------------------- .text._Z32convLayer_backward_x_grad_kerneliiiiiPKfS0_Pf --------------------------
	.section	.text._Z32convLayer_backward_x_grad_kerneliiiiiPKfS0_Pf,"ax",@progbits
	.align	128
        .global         _Z32convLayer_backward_x_grad_kerneliiiiiPKfS0_Pf
        .type           _Z32convLayer_backward_x_grad_kerneliiiiiPKfS0_Pf,@function
        .size           _Z32convLayer_backward_x_grad_kerneliiiiiPKfS0_Pf,(.L_x_10 - _Z32convLayer_backward_x_grad_kerneliiiiiPKfS0_Pf)
        .other          _Z32convLayer_backward_x_grad_kerneliiiiiPKfS0_Pf,@"STO_CUDA_ENTRY STV_DEFAULT"
_Z32convLayer_backward_x_grad_kerneliiiiiPKfS0_Pf:
.text._Z32convLayer_backward_x_grad_kerneliiiiiPKfS0_Pf:
[----:B------:R-:W-:Y:S01]  /*0000*/  LDC R1, c[0x0][0x37c] ;  /* 0x0000df00ff017b82 */ /* 0x000fe20000000800 */
[----:B------:R-:W0:Y:S07]  /*0010*/  S2R R5, SR_TID.X ;  /* 0x0000000000057919 */ /* 0x000e2e0000002100 */
[----:B------:R-:W1:Y:S01]  /*0020*/  LDC.64 R2, c[0x0][0x388] ;  /* 0x0000e200ff027b82 */ /* 0x000e620000000a00 */
[----:B------:R-:W1:Y:S07]  /*0030*/  LDCU UR5, c[0x0][0x384] ;  /* 0x00007080ff0577ac */ /* 0x000e6e0008000800 */
[----:B------:R-:W0:Y:S08]  /*0040*/  S2UR UR4, SR_CTAID.X ;  /* 0x00000000000479c3 */ /* 0x000e300000002500 */
[----:B------:R-:W0:Y:S01]  /*0050*/  LDC R0, c[0x0][0x360] ;  /* 0x0000d800ff007b82 */ /* 0x000e220000000800 */
[----:B-1----:R-:W-:-:S02]  /*0060*/  IMAD R4, R2, UR5, RZ ;  /* 0x0000000502047c24 */ /* 0x002fc4000f8e02ff */
[----:B0-----:R-:W-:Y:S02]  /*0070*/  IMAD R0, R0, UR4, R5 ;  /* 0x0000000400007c24 */ /* 0x001fe4000f8e0205 */
[----:B------:R-:W-:-:S05]  /*0080*/  IMAD R5, R4, R3, RZ ;  /* 0x0000000304057224 */ /* 0x000fca00078e02ff */
[----:B------:R-:W-:-:S13]  /*0090*/  ISETP.GE.AND P0, PT, R0, R5, PT ;  /* 0x000000050000720c */ /* 0x000fda0003f06270 */
[----:B------:R-:W-:Y:S05]  /*00a0*/  @P0 EXIT ;  /* 0x000000000000094d */ /* 0x000fea0003800000 */
[----:B------:R-:W-:Y:S01]  /*00b0*/  IABS R9, R3 ;  /* 0x0000000300097213 */ /* 0x000fe20000000000 */
[----:B------:R-:W0:Y:S01]  /*00c0*/  LDCU UR4, c[0x0][0x380] ;  /* 0x00007000ff0477ac */ /* 0x000e220008000800 */
[----:B------:R-:W-:Y:S02]  /*00d0*/  IABS R10, R2 ;  /* 0x00000002000a7213 */ /* 0x000fe40000000000 */
[----:B------:R-:W1:Y:S01]  /*00e0*/  I2F.RP R5, R9 ;  /* 0x0000000900057306 */ /* 0x000e620000209400 */
[----:B------:R-:W-:Y:S01]  /*00f0*/  IABS R8, R0 ;  /* 0x0000000000087213 */ /* 0x000fe20000000000 */
[----:B------:R-:W0:Y:S01]  /*0100*/  LDCU UR5, c[0x0][0x390] ;  /* 0x00007200ff0577ac */ /* 0x000e220008000800 */
[----:B------:R-:W2:Y:S05]  /*0110*/  LDCU.64 UR8, c[0x0][0x358] ;  /* 0x00006b00ff0877ac */ /* 0x000eaa0008000a00 */
[----:B-1----:R-:W1:Y:S01]  /*0120*/  MUFU.RCP R5, R5 ;  /* 0x0000000500057308 */ /* 0x002e620000001000 */
[----:B0-----:R-:W-:-:S04]  /*0130*/  UISETP.LT.AND UP0, UPT, UR4, UR5, UPT ;  /* 0x000000050400728c */ /* 0x001fc8000bf01270 */
[----:B------:R-:W-:-:S04]  /*0140*/  USEL UR4, UR4, UR5, UP0 ;  /* 0x0000000504047287 */ /* 0x000fc80008000000 */
[----:B------:R-:W-:Y:S01]  /*0150*/  UISETP.GE.AND UP0, UPT, UR4, 0x1, UPT ;  /* 0x000000010400788c */ /* 0x000fe2000bf06270 */
[----:B-1----:R-:W-:-:S04]  /*0160*/  VIADD R6, R5, 0xffffffe ;  /* 0x0ffffffe05067836 */ /* 0x002fc80000000000 */
[----:B------:R0:W1:Y:S02]  /*0170*/  F2I.FTZ.U32.TRUNC.NTZ R7, R6 ;  /* 0x0000000600077305 */ /* 0x000064000021f000 */
[----:B0-----:R-:W-:Y:S02]  /*0180*/  IMAD.MOV.U32 R6, RZ, RZ, RZ ;  /* 0x000000ffff067224 */ /* 0x001fe400078e00ff */
[----:B-1----:R-:W-:-:S04]  /*0190*/  IMAD.MOV R4, RZ, RZ, -R7 ;  /* 0x000000ffff047224 */ /* 0x002fc800078e0a07 */
[----:B------:R-:W-:Y:S01]  /*01a0*/  IMAD R11, R4, R9, RZ ;  /* 0x00000009040b7224 */ /* 0x000fe200078e02ff */
[----:B------:R-:W-:-:S03]  /*01b0*/  MOV R4, R8 ;  /* 0x0000000800047202 */ /* 0x000fc60000000f00 */
[----:B------:R-:W-:-:S04]  /*01c0*/  IMAD.HI.U32 R7, R7, R11, R6 ;  /* 0x0000000b07077227 */ /* 0x000fc800078e0006 */
[----:B------:R-:W-:Y:S02]  /*01d0*/  IMAD.MOV.U32 R11, RZ, RZ, R10 ;  /* 0x000000ffff0b7224 */ /* 0x000fe400078e000a */
[----:B------:R-:W-:Y:S02]  /*01e0*/  IMAD.HI.U32 R5, R7, R4, RZ ;  /* 0x0000000407057227 */ /* 0x000fe400078e00ff */
[----:B------:R-:W0:Y:S03]  /*01f0*/  I2F.RP R8, R11 ;  /* 0x0000000b00087306 */ /* 0x000e260000209400 */
[----:B------:R-:W-:-:S05]  /*0200*/  IADD3 R6, PT, PT, -R5, RZ, RZ ;  /* 0x000000ff05067210 */ /* 0x000fca0007ffe1ff */
[----:B------:R-:W-:-:S05]  /*0210*/  IMAD R6, R9, R6, R4 ;  /* 0x0000000609067224 */ /* 0x000fca00078e0204 */
[----:B------:R-:W-:Y:S01]  /*0220*/  ISETP.GT.U32.AND P1, PT, R9, R6, PT ;  /* 0x000000060900720c */ /* 0x000fe20003f24070 */
[----:B0-----:R-:W0:-:S12]  /*0230*/  MUFU.RCP R8, R8 ;  /* 0x0000000800087308 */ /* 0x001e180000001000 */
[----:B------:R-:W-:Y:S01]  /*0240*/  @!P1 IMAD.IADD R6, R6, 0x1, -R9 ;  /* 0x0000000106069824 */ /* 0x000fe200078e0a09 */
[----:B------:R-:W-:Y:S02]  /*0250*/  @!P1 IADD3 R5, PT, PT, R5, 0x1, RZ ;  /* 0x0000000105059810 */ /* 0x000fe40007ffe0ff */
[----:B------:R-:W-:Y:S02]  /*0260*/  ISETP.NE.AND P1, PT, R3, RZ, PT ;  /* 0x000000ff0300720c */ /* 0x000fe40003f25270 */
[----:B------:R-:W-:Y:S01]  /*0270*/  ISETP.GE.U32.AND P0, PT, R6, R9, PT ;  /* 0x000000090600720c */ /* 0x000fe20003f06070 */
[----:B0-----:R-:W-:Y:S01]  /*0280*/  VIADD R7, R8, 0xffffffe ;  /* 0x0ffffffe08077836 */ /* 0x001fe20000000000 */
[----:B------:R-:W-:-:S04]  /*0290*/  LOP3.LUT R6, R0, R3, RZ, 0x3c, !PT ;  /* 0x0000000300067212 */ /* 0x000fc800078e3cff */
[----:B------:R-:W-:Y:S01]  /*02a0*/  ISETP.GE.AND P2, PT, R6, RZ, PT ;  /* 0x000000ff0600720c */ /* 0x000fe20003f46270 */
[----:B------:R-:W0:Y:S06]  /*02b0*/  F2I.FTZ.U32.TRUNC.NTZ R7, R7 ;  /* 0x0000000700077305 */ /* 0x000e2c000021f000 */
[----:B------:R-:W-:-:S04]  /*02c0*/  @P0 VIADD R5, R5, 0x1 ;  /* 0x0000000105050836 */ /* 0x000fc80000000000 */
[----:B------:R-:W-:-:S04]  /*02d0*/  IMAD.MOV.U32 R10, RZ, RZ, R5 ;  /* 0x000000ffff0a7224 */ /* 0x000fc800078e0005 */
[----:B------:R-:W-:Y:S01]  /*02e0*/  @!P2 IMAD.MOV R10, RZ, RZ, -R10 ;  /* 0x000000ffff0aa224 */ /* 0x000fe200078e0a0a */
[----:B0-----:R-:W-:Y:S02]  /*02f0*/  IADD3 R6, PT, PT, RZ, -R7, RZ ;  /* 0x80000007ff067210 */ /* 0x001fe40007ffe0ff */
[----:B------:R-:W-:-:S03]  /*0300*/  @!P1 LOP3.LUT R10, RZ, R3, RZ, 0x33, !PT ;  /* 0x00000003ff0a9212 */ /* 0x000fc600078e33ff */
[----:B------:R-:W-:Y:S01]  /*0310*/  IMAD R5, R6, R11, RZ ;  /* 0x0000000b06057224 */ /* 0x000fe200078e02ff */
[----:B------:R-:W-:Y:S01]  /*0320*/  IABS R8, R10 ;  /* 0x0000000a00087213 */ /* 0x000fe20000000000 */
[----:B------:R-:W-:Y:S01]  /*0330*/  IMAD.MOV.U32 R6, RZ, RZ, RZ ;  /* 0x000000ffff067224 */ /* 0x000fe200078e00ff */
[C---:B------:R-:W-:Y:S02]  /*0340*/  ISETP.GE.AND P2, PT, R10.reuse, RZ, PT ;  /* 0x000000ff0a00720c */ /* 0x040fe40003f46270 */
[----:B------:R-:W-:Y:S01]  /*0350*/  IADD3 R10, PT, PT, -R10, RZ, RZ ;  /* 0x000000ff0a0a7210 */ /* 0x000fe20007ffe1ff */
[----:B------:R-:W-:Y:S01]  /*0360*/  IMAD.HI.U32 R6, R7, R5, R6 ;  /* 0x0000000507067227 */ /* 0x000fe200078e0006 */
[----:B------:R-:W-:-:S03]  /*0370*/  MOV R5, R8 ;  /* 0x0000000800057202 */ /* 0x000fc60000000f00 */
[----:B------:R-:W-:Y:S02]  /*0380*/  IMAD.MOV.U32 R7, RZ, RZ, RZ ;  /* 0x000000ffff077224 */ /* 0x000fe400078e00ff */
[----:B------:R-:W-:-:S04]  /*0390*/  IMAD.HI.U32 R6, R6, R5, RZ ;  /* 0x0000000506067227 */ /* 0x000fc800078e00ff */
[----:B------:R-:W-:-:S04]  /*03a0*/  IMAD.MOV R6, RZ, RZ, -R6 ;  /* 0x000000ffff067224 */ /* 0x000fc800078e0a06 */
[----:B------:R-:W-:-:S05]  /*03b0*/  IMAD R6, R11, R6, R5 ;  /* 0x000000060b067224 */ /* 0x000fca00078e0205 */
[----:B------:R-:W-:-:S13]  /*03c0*/  ISETP.GT.U32.AND P0, PT, R11, R6, PT ;  /* 0x000000060b00720c */ /* 0x000fda0003f04070 */
[----:B------:R-:W-:Y:S01]  /*03d0*/  @!P0 IMAD.IADD R6, R6, 0x1, -R11 ;  /* 0x0000000106068824 */ /* 0x000fe200078e0a0b */
[----:B------:R-:W-:-:S04]  /*03e0*/  ISETP.NE.AND P0, PT, R2, RZ, PT ;  /* 0x000000ff0200720c */ /* 0x000fc80003f05270 */
[----:B------:R-:W-:-:S13]  /*03f0*/  ISETP.GT.U32.AND P1, PT, R11, R6, PT ;  /* 0x000000060b00720c */ /* 0x000fda0003f24070 */
[----:B------:R-:W-:-:S05]  /*0400*/  @!P1 IADD3 R6, PT, PT, R6, -R11, RZ ;  /* 0x8000000b06069210 */ /* 0x000fca0007ffe0ff */
[----:B------:R-:W-:Y:S01]  /*0410*/  @!P2 IMAD.MOV R6, RZ, RZ, -R6 ;  /* 0x000000ffff06a224 */ /* 0x000fe200078e0a06 */
[----:B------:R-:W-:Y:S01]  /*0420*/  @!P0 LOP3.LUT R6, RZ, R2, RZ, 0x33, !PT ;  /* 0x00000002ff068212 */ /* 0x000fe200078e33ff */
[----:B--2---:R-:W-:Y:S06]  /*0430*/  BRA.U !UP0, `(.L_x_0) ;  /* 0x0000000d08187547 */ /* 0x004fec000b800000 */
[----:B------:R-:W-:Y:S01]  /*0440*/  IMAD R7, R2, R3, RZ ;  /* 0x0000000302077224 */ /* 0x000fe200078e02ff */
[----:B------:R-:W-:Y:S02]  /*0450*/  ULOP3.LUT UR10, UR5, 0x7, URZ, 0xc0, !UPT ;  /* 0x00000007050a7892 */ /* 0x000fe4000f8ec0ff */
[----:B------:R-:W-:Y:S02]  /*0460*/  ULOP3.LUT UR11, UR5, 0x3, URZ, 0xc0, !UPT ;  /* 0x00000003050b7892 */ /* 0x000fe4000f8ec0ff */
[----:B------:R-:W-:Y:S01]  /*0470*/  IABS R11, R7 ;  /* 0x00000007000b7213 */ /* 0x000fe20000000000 */
[----:B------:R-:W-:-:S03]  /*0480*/  ULOP3.LUT UR6, UR5, 0x7ffffff8, URZ, 0xc0, !UPT ;  /* 0x7ffffff805067892 */ /* 0x000fc6000f8ec0ff */
[----:B------:R-:W0:Y:S08]  /*0490*/  I2F.RP R5, R11 ;  /* 0x0000000b00057306 */ /* 0x000e300000209400 */
[----:B0-----:R-:W0:Y:S02]  /*04a0*/  MUFU.RCP R5, R5 ;  /* 0x0000000500057308 */ /* 0x001e240000001000 */
[----:B0-----:R-:W-:-:S06]  /*04b0*/  VIADD R8, R5, 0xffffffe ;  /* 0x0ffffffe05087836 */ /* 0x001fcc0000000000 */
[----:B------:R0:W1:Y:S02]  /*04c0*/  F2I.FTZ.U32.TRUNC.NTZ R9, R8 ;  /* 0x0000000800097305 */ /* 0x000064000021f000 */
[----:B0-----:R-:W-:Y:S02]  /*04d0*/  HFMA2 R8, -RZ, RZ, 0, 0 ;  /* 0x00000000ff087431 */ /* 0x001fe400000001ff */
[----:B-1----:R-:W-:-:S04]  /*04e0*/  IMAD.MOV R12, RZ, RZ, -R9 ;  /* 0x000000ffff0c7224 */ /* 0x002fc800078e0a09 */
[----:B------:R-:W-:Y:S01]  /*04f0*/  IMAD R13, R12, R11, RZ ;  /* 0x0000000b0c0d7224 */ /* 0x000fe200078e02ff */
[----:B------:R-:W-:-:S03]  /*0500*/  IABS R12, R7 ;  /* 0x00000007000c7213 */ /* 0x000fc60000000000 */
[----:B------:R-:W-:-:S04]  /*0510*/  IMAD.HI.U32 R9, R9, R13, R8 ;  /* 0x0000000d09097227 */ /* 0x000fc800078e0008 */
[----:B------:R-:W-:Y:S02]  /*0520*/  IMAD.MOV R12, RZ, RZ, -R12 ;  /* 0x000000ffff0c7224 */ /* 0x000fe400078e0a0c */
[----:B------:R-:W-:-:S04]  /*0530*/  IMAD.HI.U32 R9, R9, R4, RZ ;  /* 0x0000000409097227 */ /* 0x000fc800078e00ff */
[----:B------:R-:W-:Y:S02]  /*0540*/  IMAD R4, R9, R12, R4 ;  /* 0x0000000c09047224 */ /* 0x000fe400078e0204 */
[----:B------:R-:W-:-:S03]  /*0550*/  IMAD.MOV.U32 R12, RZ, RZ, RZ ;  /* 0x000000ffff0c7224 */ /* 0x000fc600078e00ff */
[----:B------:R-:W-:-:S13]  /*0560*/  ISETP.GT.U32.AND P1, PT, R11, R4, PT ;  /* 0x000000040b00720c */ /* 0x000fda0003f24070 */
[----:B------:R-:W-:Y:S01]  /*0570*/  @!P1 IMAD.IADD R4, R4, 0x1, -R11 ;  /* 0x0000000104049824 */ /* 0x000fe200078e0a0b */
[----:B------:R-:W-:Y:S02]  /*0580*/  @!P1 IADD3 R9, PT, PT, R9, 0x1, RZ ;  /* 0x0000000109099810 */ /* 0x000fe40007ffe0ff */
[----:B------:R-:W-:Y:S02]  /*0590*/  ISETP.NE.AND P1, PT, R7, RZ, PT ;  /* 0x000000ff0700720c */ /* 0x000fe40003f25270 */
[----:B------:R-:W-:Y:S01]  /*05a0*/  ISETP.GE.U32.AND P0, PT, R4, R11, PT ;  /* 0x0000000b0400720c */ /* 0x000fe20003f06070 */
[----:B------:R-:W-:Y:S01]  /*05b0*/  VIADD R11, R2, -UR5 ;  /* 0x80000005020b7c36 */ /* 0x000fe20008000000 */
[----:B------:R-:W-:-:S04]  /*05c0*/  LOP3.LUT R4, R0, R7, RZ, 0x3c, !PT ;  /* 0x0000000700047212 */ /* 0x000fc800078e3cff */
[----:B------:R-:W-:-:S07]  /*05d0*/  ISETP.GE.AND P2, PT, R4, RZ, PT ;  /* 0x000000ff0400720c */ /* 0x000fce0003f46270 */
[----:B------:R-:W-:-:S04]  /*05e0*/  @P0 VIADD R9, R9, 0x1 ;  /* 0x0000000109090836 */ /* 0x000fc80000000000 */
[----:B------:R-:W-:Y:S02]  /*05f0*/  IMAD.MOV.U32 R8, RZ, RZ, R9 ;  /* 0x000000ffff087224 */ /* 0x000fe400078e0009 */
[C---:B------:R-:W-:Y:S02]  /*0600*/  IMAD R9, R3.reuse, R10, R0 ;  /* 0x0000000a03097224 */ /* 0x040fe400078e0200 */
[----:B------:R-:W-:Y:S01]  /*0610*/  VIADD R10, R3, -UR5 ;  /* 0x80000005030a7c36 */ /* 0x000fe20008000000 */
[----:B------:R-:W-:Y:S02]  /*0620*/  @!P2 IADD3 R8, PT, PT, -R8, RZ, RZ ;  /* 0x000000ff0808a210 */ /* 0x000fe40007ffe1ff */
[----:B------:R-:W-:Y:S02]  /*0630*/  @!P1 LOP3.LUT R8, RZ, R7, RZ, 0x33, !PT ;  /* 0x00000007ff089212 */ /* 0x000fe400078e33ff */
[----:B------:R-:W-:-:S07]  /*0640*/  MOV R7, RZ ;  /* 0x000000ff00077202 */ /* 0x000fce0000000f00 */
.L_x_8:
[----:B------:R-:W0:Y:S01]  /*0650*/  LDC R2, c[0x0][0x390] ;  /* 0x0000e400ff027b82 */ /* 0x000e220000000800 */
[----:B------:R-:W1:Y:S02]  /*0660*/  LDCU UR4, c[0x0][0x384] ;  /* 0x00007080ff0477ac */ /* 0x000e640008000800 */
[----:B-1----:R-:W-:Y:S01]  /*0670*/  IMAD R13, R12, UR4, R8 ;  /* 0x000000040c0d7c24 */ /* 0x002fe2000f8e0208 */
[----:B------:R-:W-:-:S03]  /*0680*/  UMOV UR4, URZ ;  /* 0x000000ff00047c82 */ /* 0x000fc60008000000 */
[----:B0-----:R-:W-:-:S07]  /*0690*/  IMAD R13, R13, R2, R2 ;  /* 0x000000020d0d7224 */ /* 0x001fce00078e0202 */
.L_x_7:
[----:B------:R-:W0:Y:S01]  /*06a0*/  LDC R5, c[0x0][0x390] ;  /* 0x0000e400ff057b82 */ /* 0x000e220000000800 */
[----:B------:R-:W-:Y:S01]  /*06b0*/  ULOP3.LUT UR5, URZ, UR4, URZ, 0x33, !UPT ;  /* 0x00000004ff057292 */ /* 0x000fe2000f8e33ff */
[----:B------:R-:W-:Y:S01]  /*06c0*/  IMAD R3, R12, R11, R12 ;  /* 0x0000000b0c037224 */ /* 0x000fe200078e020c */
[----:B------:R-:W-:Y:S01]  /*06d0*/  IADD3 R2, PT, PT, R6, -UR4, RZ ;  /* 0x8000000406027c10 */ /* 0x000fe2000fffe0ff */
[----:B------:R-:W-:-:S03]  /*06e0*/  UIADD3 UR4, UPT, UPT, UR4, 0x1, URZ ;  /* 0x0000000104047890 */ /* 0x000fc6000fffe0ff */
[C---:B------:R-:W-:Y:S01]  /*06f0*/  IADD3 R3, PT, PT, R2.reuse, R3, RZ ;  /* 0x0000000302037210 */ /* 0x040fe20007ffe0ff */
[----:B------:R-:W-:Y:S01]  /*0700*/  VIADD R14, R13, UR5 ;  /* 0x000000050d0e7c36 */ /* 0x000fe20008000000 */
[C---:B------:R-:W-:Y:S01]  /*0710*/  ISETP.GT.AND P0, PT, R2.reuse, R11, PT ;  /* 0x0000000b0200720c */ /* 0x040fe20003f04270 */
[----:B------:R-:W-:Y:S02]  /*0720*/  UMOV UR5, URZ ;  /* 0x000000ff00057c82 */ /* 0x000fe40008000000 */
[----:B------:R-:W-:Y:S01]  /*0730*/  IMAD R15, R3, R10, R3 ;  /* 0x0000000a030f7224 */ /* 0x000fe200078e0203 */
[----:B------:R-:W-:Y:S02]  /*0740*/  ISETP.GT.AND P0, PT, R2, -0x1, !P0 ;  /* 0xffffffff0200780c */ /* 0x000fe40004704270 */
[C---:B0-----:R-:W-:Y:S01]  /*0750*/  ISETP.GE.U32.AND P1, PT, R5.reuse, 0x8, PT ;  /* 0x000000080500780c */ /* 0x041fe20003f26070 */
[----:B------:R-:W-:Y:S01]  /*0760*/  IMAD R14, R14, R5, R5 ;  /* 0x000000050e0e7224 */ /* 0x000fe200078e0205 */
[----:B------:R-:W-:-:S11]  /*0770*/  ISETP.NE.AND P6, PT, R5, UR4, PT ;  /* 0x0000000405007c0c */ /* 0x000fd6000bfc5270 */
[----:B------:R-:W-:Y:S05]  /*0780*/  @!P1 BRA `(.L_x_1) ;  /* 0x0000000000f09947 */ /* 0x000fea0003800000 */
[----:B------:R-:W-:-:S05]  /*0790*/  UMOV UR5, URZ ;  /* 0x000000ff00057c82 */ /* 0x000fca0008000000 */
.L_x_2:
[----:B------:R-:W0:Y:S01]  /*07a0*/  LDC.64 R4, c[0x0][0x398] ;  /* 0x0000e600ff047b82 */ /* 0x000e220000000a00 */
[----:B------:R-:W-:Y:S02]  /*07b0*/  ULOP3.LUT UR7, URZ, UR5, URZ, 0x33, !UPT ;  /* 0x00000005ff077292 */ /* 0x000fe4000f8e33ff */
[----:B------:R-:W-:-:S04]  /*07c0*/  VIADD R16, R9, -UR5 ;  /* 0x8000000509107c36 */ /* 0x000fc80008000000 */
[C---:B------:R-:W-:Y:S01]  /*07d0*/  VIADD R21, R16.reuse, 0xfffffffe ;  /* 0xfffffffe10157836 */ /* 0x040fe20000000000 */
[----:B------:R-:W-:Y:S01]  /*07e0*/  IADD3 R17, PT, PT, R9, UR7, RZ ;  /* 0x0000000709117c10 */ /* 0x000fe2000fffe0ff */
[----:B------:R-:W1:Y:S01]  /*07f0*/  LDC.64 R2, c[0x0][0x3a0] ;  /* 0x0000e800ff027b82 */ /* 0x000e620000000a00 */
[----:B------:R-:W-:Y:S01]  /*0800*/  ISETP.LT.OR P4, PT, R16, RZ, !P0 ;  /* 0x000000ff1000720c */ /* 0x000fe20004781670 */
[----:B------:R-:W-:Y:S01]  /*0810*/  VIADD R19, R14, UR7 ;  /* 0x000000070e137c36 */ /* 0x000fe20008000000 */
[C---:B------:R-:W-:Y:S02]  /*0820*/  ISETP.LT.OR P5, PT, R17.reuse, RZ, !P0 ;  /* 0x000000ff1100720c */ /* 0x040fe400047a1670 */
[-C--:B------:R-:W-:Y:S02]  /*0830*/  ISETP.GT.OR P4, PT, R16, R10.reuse, P4 ;  /* 0x0000000a1000720c */ /* 0x080fe40002784670 */
[----:B------:R-:W-:Y:S02]  /*0840*/  ISETP.GT.OR P5, PT, R17, R10, P5 ;  /* 0x0000000a1100720c */ /* 0x000fe40002fa4670 */
[----:B------:R-:W-:-:S02]  /*0850*/  IADD3 R17, PT, PT, R15, R16, RZ ;  /* 0x000000100f117210 */ /* 0x000fc40007ffe0ff */
[----:B------:R-:W-:-:S04]  /*0860*/  ISETP.LT.OR P2, PT, R21, RZ, !P0 ;  /* 0x000000ff1500720c */ /* 0x000fc80004741670 */
[----:B------:R-:W-:Y:S01]  /*0870*/  ISETP.GT.OR P2, PT, R21, R10, P2 ;  /* 0x0000000a1500720c */ /* 0x000fe20001744670 */
[----:B0-----:R-:W-:-:S05]  /*0880*/  IMAD.WIDE R4, R17, 0x4, R4 ;  /* 0x0000000411047825 */ /* 0x001fca00078e0204 */
[----:B------:R-:W2:Y:S01]  /*0890*/  @!P4 LDG.E R18, desc[UR8][R4.64] ;  /* 0x000000080412c981 */ /* 0x000ea2000c1e1900 */
[----:B-1----:R-:W-:-:S03]  /*08a0*/  IMAD.WIDE R2, R19, 0x4, R2 ;  /* 0x0000000413027825 */ /* 0x002fc600078e0202 */
[----:B------:R-:W3:Y:S04]  /*08b0*/  @!P5 LDG.E R20, desc[UR8][R4.64+-0x4] ;  /* 0xfffffc080414d981 */ /* 0x000ee8000c1e1900 */
[----:B------:R-:W2:Y:S04]  /*08c0*/  @!P4 LDG.E R17, desc[UR8][R2.64] ;  /* 0x000000080211c981 */ /* 0x000ea8000c1e1900 */
[----:B------:R-:W3:Y:S04]  /*08d0*/  @!P5 LDG.E R19, desc[UR8][R2.64+-0x4] ;  /* 0xfffffc080213d981 */ /* 0x000ee8000c1e1900 */
[----:B------:R-:W4:Y:S04]  /*08e0*/  @!P2 LDG.E R22, desc[UR8][R4.64+-0x8] ;  /* 0xfffff8080416a981 */ /* 0x000f28000c1e1900 */
[----:B------:R-:W4:Y:S01]  /*08f0*/  @!P2 LDG.E R21, desc[UR8][R2.64+-0x8] ;  /* 0xfffff8080215a981 */ /* 0x000f22000c1e1900 */
[C---:B------:R-:W-:Y:S01]  /*0900*/  IADD3 R23, PT, PT, R16.reuse, -0x3, RZ ;  /* 0xfffffffd10177810 */ /* 0x040fe20007ffe0ff */
[----:B------:R-:W-:-:S03]  /*0910*/  VIADD R25, R16, 0xfffffffc ;  /* 0xfffffffc10197836 */ /* 0x000fc60000000000 */
[----:B------:R-:W-:Y:S02]  /*0920*/  ISETP.LT.OR P1, PT, R23, RZ, !P0 ;  /* 0x000000ff1700720c */ /* 0x000fe40004721670 */
[----:B------:R-:W-:Y:S02]  /*0930*/  ISETP.LT.OR P3, PT, R25, RZ, !P0 ;  /* 0x000000ff1900720c */ /* 0x000fe40004761670 */
[-C--:B------:R-:W-:Y:S02]  /*0940*/  ISETP.GT.OR P1, PT, R23, R10.reuse, P1 ;  /* 0x0000000a1700720c */ /* 0x080fe40000f24670 */
[----:B------:R-:W-:Y:S02]  /*0950*/  IADD3 R23, PT, PT, R16, -0x5, RZ ;  /* 0xfffffffb10177810 */ /* 0x000fe40007ffe0ff */
[----:B------:R-:W-:Y:S01]  /*0960*/  ISETP.GT.OR P3, PT, R25, R10, P3 ;  /* 0x0000000a1900720c */ /* 0x000fe20001f64670 */
[----:B--2---:R-:W-:Y:S01]  /*0970*/  @!P4 FFMA R7, R18, R17, R7 ;  /* 0x000000111207c223 */ /* 0x004fe20000000007 */
[----:B------:R-:W-:Y:S01]  /*0980*/  VIADD R17, R16, 0xfffffffa ;  /* 0xfffffffa10117836 */ /* 0x000fe20000000000 */
[----:B------:R-:W-:-:S10]  /*0990*/  ISETP.LT.OR P4, PT, R23, RZ, !P0 ;  /* 0x000000ff1700720c */ /* 0x000fd40004781670 */
[----:B------:R-:W2:Y:S01]  /*09a0*/  @!P3 LDG.E R18, desc[UR8][R4.64+-0x10] ;  /* 0xfffff0080412b981 */ /* 0x000ea2000c1e1900 */
[----:B---3--:R-:W-:Y:S01]  /*09b0*/  @!P5 FFMA R7, R20, R19, R7 ;  /* 0x000000131407d223 */ /* 0x008fe20000000007 */
[----:B------:R-:W-:Y:S02]  /*09c0*/  IADD3 R19, PT, PT, R16, -0x7, RZ ;  /* 0xfffffff910137810 */ /* 0x000fe40007ffe0ff */
[----:B------:R-:W-:Y:S01]  /*09d0*/  ISETP.LT.OR P5, PT, R17, RZ, !P0 ;  /* 0x000000ff1100720c */ /* 0x000fe200047a1670 */
[----:B------:R-:W3:Y:S01]  /*09e0*/  @!P1 LDG.E R16, desc[UR8][R4.64+-0xc] ;  /* 0xfffff40804109981 */ /* 0x000ee2000c1e1900 */
[-C--:B------:R-:W-:Y:S02]  /*09f0*/  ISETP.GT.OR P4, PT, R23, R10.reuse, P4 ;  /* 0x0000000a1700720c */ /* 0x080fe40002784670 */
[-C--:B------:R-:W-:Y:S01]  /*0a00*/  ISETP.GT.OR P5, PT, R17, R10.reuse, P5 ;  /* 0x0000000a1100720c */ /* 0x080fe20002fa4670 */
[----:B----4-:R-:W-:Y:S01]  /*0a10*/  @!P2 FFMA R7, R22, R21, R7 ;  /* 0x000000151607a223 */ /* 0x010fe20000000007 */
[C---:B------:R-:W-:Y:S01]  /*0a20*/  ISETP.LT.OR P2, PT, R19.reuse, RZ, !P0 ;  /* 0x000000ff1300720c */ /* 0x040fe20004741670 */
[----:B------:R-:W3:Y:S03]  /*0a30*/  @!P1 LDG.E R17, desc[UR8][R2.64+-0xc] ;  /* 0xfffff40802119981 */ /* 0x000ee6000c1e1900 */
[----:B------:R-:W-:-:S02]  /*0a40*/  ISETP.GT.OR P2, PT, R19, R10, P2 ;  /* 0x0000000a1300720c */ /* 0x000fc40001744670 */
[----:B------:R-:W2:Y:S04]  /*0a50*/  @!P3 LDG.E R19, desc[UR8][R2.64+-0x10] ;  /* 0xfffff0080213b981 */ /* 0x000ea8000c1e1900 */
[----:B------:R-:W4:Y:S04]  /*0a60*/  @!P4 LDG.E R20, desc[UR8][R4.64+-0x14] ;  /* 0xffffec080414c981 */ /* 0x000f28000c1e1900 */
[----:B------:R-:W4:Y:S04]  /*0a70*/  @!P4 LDG.E R21, desc[UR8][R2.64+-0x14] ;  /* 0xffffec080215c981 */ /* 0x000f28000c1e1900 */
[----:B------:R-:W5:Y:S04]  /*0a80*/  @!P5 LDG.E R22, desc[UR8][R4.64+-0x18] ;  /* 0xffffe8080416d981 */ /* 0x000f68000c1e1900 */
[----:B------:R-:W5:Y:S04]  /*0a90*/  @!P5 LDG.E R23, desc[UR8][R2.64+-0x18] ;  /* 0xffffe8080217d981 */ /* 0x000f68000c1e1900 */
[----:B------:R-:W5:Y:S04]  /*0aa0*/  @!P2 LDG.E R24, desc[UR8][R4.64+-0x1c] ;  /* 0xffffe4080418a981 */ /* 0x000f68000c1e1900 */
[----:B------:R-:W5:Y:S01]  /*0ab0*/  @!P2 LDG.E R25, desc[UR8][R2.64+-0x1c] ;  /* 0xffffe4080219a981 */ /* 0x000f62000c1e1900 */
[----:B------:R-:W-:-:S04]  /*0ac0*/  UIADD3 UR5, UPT, UPT, UR5, 0x8, URZ ;  /* 0x0000000805057890 */ /* 0x000fc8000fffe0ff */
[----:B------:R-:W-:Y:S01]  /*0ad0*/  UISETP.NE.AND UP0, UPT, UR5, UR6, UPT ;  /* 0x000000060500728c */ /* 0x000fe2000bf05270 */
[----:B---3--:R-:W-:-:S04]  /*0ae0*/  @!P1 FFMA R7, R16, R17, R7 ;  /* 0x0000001110079223 */ /* 0x008fc80000000007 */
[----:B--2---:R-:W-:-:S04]  /*0af0*/  @!P3 FFMA R7, R18, R19, R7 ;  /* 0x000000131207b223 */ /* 0x004fc80000000007 */
[----:B----4-:R-:W-:-:S04]  /*0b00*/  @!P4 FFMA R7, R20, R21, R7 ;  /* 0x000000151407c223 */ /* 0x010fc80000000007 */
[----:B-----5:R-:W-:-:S04]  /*0b10*/  @!P5 FFMA R7, R22, R23, R7 ;  /* 0x000000171607d223 */ /* 0x020fc80000000007 */
[----:B------:R-:W-:Y:S01]  /*0b20*/  @!P2 FFMA R7, R24, R25, R7 ;  /* 0x000000191807a223 */ /* 0x000fe20000000007 */
[----:B------:R-:W-:Y:S06]  /*0b30*/  BRA.U UP0, `(.L_x_2) ;  /* 0xfffffffd00187547 */ /* 0x000fec000b83ffff */
[----:B------:R-:W-:-:S05]  /*0b40*/  UMOV UR5, UR6 ;  /* 0x0000000600057c82 */ /* 0x000fca0008000000 */
.L_x_1:
[----:B------:R-:W-:-:S09]  /*0b50*/  UISETP.NE.AND UP0, UPT, UR10, URZ, UPT ;  /* 0x000000ff0a00728c */ /* 0x000fd2000bf05270 */
[----:B------:R-:W-:Y:S05]  /*0b60*/  BRA.U !UP0, `(.L_x_3) ;  /* 0x0000000508387547 */ /* 0x000fea000b800000 */
[----:B------:R-:W-:Y:S02]  /*0b70*/  UIADD3 UR7, UPT, UPT, UR10, -0x1, URZ ;  /* 0xffffffff0a077890 */ /* 0x000fe4000fffe0ff */
[----:B------:R-:W-:Y:S02]  /*0b80*/  UISETP.NE.AND UP1, UPT, UR11, URZ, UPT ;  /* 0x000000ff0b00728c */ /* 0x000fe4000bf25270 */
[----:B------:R-:W-:-:S09]  /*0b90*/  UISETP.GE.U32.AND UP0, UPT, UR7, 0x3, UPT ;  /* 0x000000030700788c */ /* 0x000fd2000bf06070 */
[----:B------:R-:W-:Y:S05]  /*0ba0*/  BRA.U !UP0, `(.L_x_4) ;  /* 0x0000000108807547 */ /* 0x000fea000b800000 */
[----:B------:R-:W0:Y:S01]  /*0bb0*/  LDC.64 R4, c[0x0][0x398] ;  /* 0x0000e600ff047b82 */ /* 0x000e220000000a00 */
[----:B------:R-:W-:Y:S02]  /*0bc0*/  ULOP3.LUT UR7, URZ, UR5, URZ, 0x33, !UPT ;  /* 0x00000005ff077292 */ /* 0x000fe4000f8e33ff */
[----:B------:R-:W-:-:S04]  /*0bd0*/  IADD3 R16, PT, PT, R9, -UR5, RZ ;  /* 0x8000000509107c10 */ /* 0x000fc8000fffe0ff */
[C---:B------:R-:W-:Y:S01]  /*0be0*/  ISETP.LT.OR P2, PT, R16.reuse, RZ, !P0 ;  /* 0x000000ff1000720c */ /* 0x040fe20004741670 */
[----:B------:R-:W-:Y:S01]  /*0bf0*/  VIADD R17, R9, UR7 ;  /* 0x0000000709117c36 */ /* 0x000fe20008000000 */
[----:B------:R-:W1:Y:S01]  /*0c00*/  LDC.64 R2, c[0x0][0x3a0] ;  /* 0x0000e800ff027b82 */ /* 0x000e620000000a00 */
[C---:B------:R-:W-:Y:S01]  /*0c10*/  VIADD R21, R16.reuse, 0xfffffffe ;  /* 0xfffffffe10157836 */ /* 0x040fe20000000000 */
[CC--:B------:R-:W-:Y:S01]  /*0c20*/  ISETP.GT.OR P2, PT, R16.reuse, R10.reuse, P2 ;  /* 0x0000000a1000720c */ /* 0x0c0fe20001744670 */
[----:B------:R-:W-:Y:S01]  /*0c30*/  VIADD R23, R16, 0xfffffffd ;  /* 0xfffffffd10177836 */ /* 0x000fe20000000000 */
[C---:B------:R-:W-:Y:S02]  /*0c40*/  ISETP.LT.OR P1, PT, R17.reuse, RZ, !P0 ;  /* 0x000000ff1100720c */ /* 0x040fe40004721670 */
[----:B------:R-:W-:Y:S02]  /*0c50*/  IADD3 R19, PT, PT, R14, UR7, RZ ;  /* 0x000000070e137c10 */ /* 0x000fe4000fffe0ff */
[----:B------:R-:W-:-:S02]  /*0c60*/  ISETP.GT.OR P1, PT, R17, R10, P1 ;  /* 0x0000000a1100720c */ /* 0x000fc40000f24670 */
[----:B------:R-:W-:Y:S02]  /*0c70*/  IADD3 R17, PT, PT, R15, R16, RZ ;  /* 0x000000100f117210 */ /* 0x000fe40007ffe0ff */
[----:B------:R-:W-:Y:S02]  /*0c80*/  ISETP.LT.OR P3, PT, R21, RZ, !P0 ;  /* 0x000000ff1500720c */ /* 0x000fe40004761670 */
[----:B------:R-:W-:Y:S02]  /*0c90*/  ISETP.LT.OR P4, PT, R23, RZ, !P0 ;  /* 0x000000ff1700720c */ /* 0x000fe40004781670 */
[-C--:B------:R-:W-:Y:S01]  /*0ca0*/  ISETP.GT.OR P3, PT, R21, R10.reuse, P3 ;  /* 0x0000000a1500720c */ /* 0x080fe20001f64670 */
[----:B0-----:R-:W-:Y:S01]  /*0cb0*/  IMAD.WIDE R4, R17, 0x4, R4 ;  /* 0x0000000411047825 */ /* 0x001fe200078e0204 */
[----:B------:R-:W-:-:S04]  /*0cc0*/  ISETP.GT.OR P4, PT, R23, R10, P4 ;  /* 0x0000000a1700720c */ /* 0x000fc80002784670 */
[----:B------:R-:W2:Y:S01]  /*0cd0*/  @!P2 LDG.E R16, desc[UR8][R4.64] ;  /* 0x000000080410a981 */ /* 0x000ea2000c1e1900 */
[----:B-1----:R-:W-:-:S03]  /*0ce0*/  IMAD.WIDE R2, R19, 0x4, R2 ;  /* 0x0000000413027825 */ /* 0x002fc600078e0202 */
[----:B------:R-:W3:Y:S04]  /*0cf0*/  @!P1 LDG.E R18, desc[UR8][R4.64+-0x4] ;  /* 0xfffffc0804129981 */ /* 0x000ee8000c1e1900 */
[----:B------:R-:W2:Y:S04]  /*0d00*/  @!P2 LDG.E R17, desc[UR8][R2.64] ;  /* 0x000000080211a981 */ /* 0x000ea8000c1e1900 */
[----:B------:R-:W3:Y:S04]  /*0d10*/  @!P1 LDG.E R19, desc[UR8][R2.64+-0x4] ;  /* 0xfffffc0802139981 */ /* 0x000ee8000c1e1900 */
[----:B------:R-:W4:Y:S04]  /*0d20*/  @!P3 LDG.E R20, desc[UR8][R4.64+-0x8] ;  /* 0xfffff8080414b981 */ /* 0x000f28000c1e1900 */
[----:B------:R-:W4:Y:S04]  /*0d30*/  @!P3 LDG.E R21, desc[UR8][R2.64+-0x8] ;  /* 0xfffff8080215b981 */ /* 0x000f28000c1e1900 */
[----:B------:R-:W5:Y:S04]  /*0d40*/  @!P4 LDG.E R22, desc[UR8][R4.64+-0xc] ;  /* 0xfffff4080416c981 */ /* 0x000f68000c1e1900 */
[----:B------:R-:W5:Y:S01]  /*0d50*/  @!P4 LDG.E R23, desc[UR8][R2.64+-0xc] ;  /* 0xfffff4080217c981 */ /* 0x000f62000c1e1900 */
[----:B------:R-:W-:Y:S01]  /*0d60*/  UIADD3 UR5, UPT, UPT, UR5, 0x4, URZ ;  /* 0x0000000405057890 */ /* 0x000fe2000fffe0ff */
[----:B--2---:R-:W-:-:S04]  /*0d70*/  @!P2 FFMA R7, R16, R17, R7 ;  /* 0x000000111007a223 */ /* 0x004fc80000000007 */
[----:B---3--:R-:W-:-:S04]  /*0d80*/  @!P1 FFMA R7, R18, R19, R7 ;  /* 0x0000001312079223 */ /* 0x008fc80000000007 */
[----:B----4-:R-:W-:-:S04]  /*0d90*/  @!P3 FFMA R7, R20, R21, R7 ;  /* 0x000000151407b223 */ /* 0x010fc80000000007 */
[----:B-----5:R-:W-:-:S07]  /*0da0*/  @!P4 FFMA R7, R22, R23, R7 ;  /* 0x000000171607c223 */ /* 0x020fce0000000007 */
.L_x_4:
[----:B------:R-:W-:Y:S05]  /*0db0*/  BRA.U !UP1, `(.L_x_3) ;  /* 0x0000000109a47547 */ /* 0x000fea000b800000 */
[----:B------:R-:W0:Y:S01]  /*0dc0*/  LDCU UR7, c[0x0][0x390] ;  /* 0x00007200ff0777ac */ /* 0x000e220008000800 */
[----:B------:R-:W-:Y:S02]  /*0dd0*/  UISETP.NE.AND UP0, UPT, UR11, 0x1, UPT ;  /* 0x000000010b00788c */ /* 0x000fe4000bf05270 */
[----:B0-----:R-:W-:-:S07]  /*0de0*/  ULOP3.LUT UP1, URZ, UR7, 0x1, URZ, 0xc0, !UPT ;  /* 0x0000000107ff7892 */ /* 0x001fce000f82c0ff */
[----:B------:R-:W-:Y:S05]  /*0df0*/  BRA.U !UP0, `(.L_x_5) ;  /* 0x0000000108507547 */ /* 0x000fea000b800000 */
[----:B------:R-:W0:Y:S01]  /*0e00*/  LDC.64 R4, c[0x0][0x398] ;  /* 0x0000e600ff047b82 */ /* 0x000e220000000a00 */
[----:B------:R-:W-:Y:S02]  /*0e10*/  ULOP3.LUT UR7, URZ, UR5, URZ, 0x33, !UPT ;  /* 0x00000005ff077292 */ /* 0x000fe4000f8e33ff */
[----:B------:R-:W-:-:S04]  /*0e20*/  VIADD R16, R9, -UR5 ;  /* 0x8000000509107c36 */ /* 0x000fc80008000000 */
[----:B------:R-:W-:Y:S01]  /*0e30*/  IMAD.IADD R19, R15, 0x1, R16 ;  /* 0x000000010f137824 */ /* 0x000fe200078e0210 */
[----:B------:R-:W-:Y:S01]  /*0e40*/  IADD3 R17, PT, PT, R9, UR7, RZ ;  /* 0x0000000709117c10 */ /* 0x000fe2000fffe0ff */
[----:B------:R-:W1:Y:S01]  /*0e50*/  LDC.64 R2, c[0x0][0x3a0] ;  /* 0x0000e800ff027b82 */ /* 0x000e620000000a00 */
[C---:B------:R-:W-:Y:S02]  /*0e60*/  ISETP.LT.OR P2, PT, R16.reuse, RZ, !P0 ;  /* 0x000000ff1000720c */ /* 0x040fe40004741670 */
[C---:B------:R-:W-:Y:S02]  /*0e70*/  ISETP.LT.OR P1, PT, R17.reuse, RZ, !P0 ;  /* 0x000000ff1100720c */ /* 0x040fe40004721670 */
[-C--:B------:R-:W-:Y:S02]  /*0e80*/  ISETP.GT.OR P2, PT, R16, R10.reuse, P2 ;  /* 0x0000000a1000720c */ /* 0x080fe40001744670 */
[----:B------:R-:W-:Y:S02]  /*0e90*/  ISETP.GT.OR P1, PT, R17, R10, P1 ;  /* 0x0000000a1100720c */ /* 0x000fe40000f24670 */
[----:B------:R-:W-:Y:S01]  /*0ea0*/  IADD3 R17, PT, PT, R14, UR7, RZ ;  /* 0x000000070e117c10 */ /* 0x000fe2000fffe0ff */
[----:B0-----:R-:W-:-:S08]  /*0eb0*/  IMAD.WIDE R4, R19, 0x4, R4 ;  /* 0x0000000413047825 */ /* 0x001fd000078e0204 */
[----:B------:R-:W2:Y:S01]  /*0ec0*/  @!P2 LDG.E R16, desc[UR8][R4.64] ;  /* 0x000000080410a981 */ /* 0x000ea2000c1e1900 */
[----:B-1----:R-:W-:-:S03]  /*0ed0*/  IMAD.WIDE R2, R17, 0x4, R2 ;  /* 0x0000000411027825 */ /* 0x002fc600078e0202 */
[----:B------:R-:W3:Y:S04]  /*0ee0*/  @!P1 LDG.E R18, desc[UR8][R4.64+-0x4] ;  /* 0xfffffc0804129981 */ /* 0x000ee8000c1e1900 */
[----:B------:R-:W2:Y:S04]  /*0ef0*/  @!P2 LDG.E R17, desc[UR8][R2.64] ;  /* 0x000000080211a981 */ /* 0x000ea8000c1e1900 */
[----:B------:R-:W3:Y:S01]  /*0f00*/  @!P1 LDG.E R19, desc[UR8][R2.64+-0x4] ;  /* 0xfffffc0802139981 */ /* 0x000ee2000c1e1900 */
[----:B------:R-:W-:Y:S01]  /*0f10*/  UIADD3 UR5, UPT, UPT, UR5, 0x2, URZ ;  /* 0x0000000205057890 */ /* 0x000fe2000fffe0ff */
[----:B--2---:R-:W-:-:S04]  /*0f20*/  @!P2 FFMA R7, R16, R17, R7 ;  /* 0x000000111007a223 */ /* 0x004fc80000000007 */
[----:B---3--:R-:W-:-:S07]  /*0f30*/  @!P1 FFMA R7, R18, R19, R7 ;  /* 0x0000001312079223 */ /* 0x008fce0000000007 */
.L_x_5:
[----:B------:R-:W-:Y:S05]  /*0f40*/  BRA.U !UP1, `(.L_x_3) ;  /* 0x0000000109407547 */ /* 0x000fea000b800000 */
[----:B------:R-:W-:Y:S01]  /*0f50*/  VIADD R16, R9, -UR5 ;  /* 0x8000000509107c36 */ /* 0x000fe20008000000 */
[----:B------:R-:W-:Y:S04]  /*0f60*/  BSSY.RECONVERGENT B0, `(.L_x_3) ;  /* 0x000000e000007945 */ /* 0x000fe80003800200 */
[----:B------:R-:W-:-:S04]  /*0f70*/  ISETP.LT.OR P0, PT, R16, RZ, !P0 ;  /* 0x000000ff1000720c */ /* 0x000fc80004701670 */
[----:B------:R-:W-:-:S13]  /*0f80*/  ISETP.GT.OR P0, PT, R16, R10, P0 ;  /* 0x0000000a1000720c */ /* 0x000fda0000704670 */
[----:B------:R-:W-:Y:S05]  /*0f90*/  @P0 BRA `(.L_x_6) ;  /* 0x0000000000280947 */ /* 0x000fea0003800000 */
[----:B------:R-:W0:Y:S01]  /*0fa0*/  LDC.64 R4, c[0x0][0x398] ;  /* 0x0000e600ff047b82 */ /* 0x000e220000000a00 */
[----:B------:R-:W-:Y:S01]  /*0fb0*/  ULOP3.LUT UR7, URZ, UR5, URZ, 0x33, !UPT ;  /* 0x00000005ff077292 */ /* 0x000fe2000f8e33ff */
[----:B------:R-:W-:-:S05]  /*0fc0*/  IADD3 R15, PT, PT, R15, R16, RZ ;  /* 0x000000100f0f7210 */ /* 0x000fca0007ffe0ff */
[----:B------:R-:W-:Y:S01]  /*0fd0*/  VIADD R17, R14, UR7 ;  /* 0x000000070e117c36 */ /* 0x000fe20008000000 */
[----:B------:R-:W1:Y:S01]  /*0fe0*/  LDC.64 R2, c[0x0][0x3a0] ;  /* 0x0000e800ff027b82 */ /* 0x000e620000000a00 */
[----:B0-----:R-:W-:-:S06]  /*0ff0*/  IMAD.WIDE R4, R15, 0x4, R4 ;  /* 0x000000040f047825 */ /* 0x001fcc00078e0204 */
[----:B------:R-:W2:Y:S01]  /*1000*/  LDG.E R4, desc[UR8][R4.64] ;  /* 0x0000000804047981 */ /* 0x000ea2000c1e1900 */
[----:B-1----:R-:W-:-:S06]  /*1010*/  IMAD.WIDE R2, R17, 0x4, R2 ;  /* 0x0000000411027825 */ /* 0x002fcc00078e0202 */
[----:B------:R-:W2:Y:S02]  /*1020*/  LDG.E R2, desc[UR8][R2.64] ;  /* 0x0000000802027981 */ /* 0x000ea4000c1e1900 */
[----:B--2---:R-:W-:-:S07]  /*1030*/  FFMA R7, R4, R2, R7 ;  /* 0x0000000204077223 */ /* 0x004fce0000000007 */
.L_x_6:
[----:B------:R-:W-:Y:S05]  /*1040*/  BSYNC.RECONVERGENT B0 ;  /* 0x0000000000007941 */ /* 0x000fea0003800200 */
.L_x_3:
[----:B------:R-:W-:Y:S05]  /*1050*/  @P6 BRA `(.L_x_7) ;  /* 0xfffffff400906947 */ /* 0x000fea000383ffff */
[----:B------:R-:W0:Y:S01]  /*1060*/  LDCU UR4, c[0x0][0x380] ;  /* 0x00007000ff0477ac */ /* 0x000e220008000800 */
[----:B------:R-:W-:-:S04]  /*1070*/  IADD3 R12, PT, PT, R12, 0x1, RZ ;  /* 0x000000010c0c7810 */ /* 0x000fc80007ffe0ff */
[----:B0-----:R-:W-:-:S13]  /*1080*/  ISETP.NE.AND P0, PT, R12, UR4, PT ;  /* 0x000000040c007c0c */ /* 0x001fda000bf05270 */
[----:B------:R-:W-:Y:S05]  /*1090*/  @P0 BRA `(.L_x_8) ;  /* 0xfffffff4006c0947 */ /* 0x000fea000383ffff */
.L_x_0:
[----:B------:R-:W0:Y:S02]  /*10a0*/  LDC.64 R2, c[0x0][0x3a8] ;  /* 0x0000ea00ff027b82 */ /* 0x000e240000000a00 */
[----:B0-----:R-:W-:-:S05]  /*10b0*/  IMAD.WIDE R2, R0, 0x4, R2 ;  /* 0x0000000400027825 */ /* 0x001fca00078e0202 */
[----:B------:R-:W-:Y:S01]  /*10c0*/  STG.E desc[UR8][R2.64], R7 ;  /* 0x0000000702007986 */ /* 0x000fe2000c101908 */
[----:B------:R-:W-:Y:S05]  /*10d0*/  EXIT ;  /* 0x000000000000794d */ /* 0x000fea0003800000 */
.L_x_9:
[----:B------:R-:W-:-:S00]  /*10e0*/  BRA `(.L_x_9) ;  /* 0xfffffffc00fc7947 */ /* 0x000fc0000383ffff */
[----:B------:R-:W-:-:S00]  /*10f0*/  NOP ;  /* 0x0000000000007918 */ /* 0x000fc00000000000 */
        /* <DEDUP_REMOVED lines=8> */
.L_x_10:


//--------------------- .nv.shared.reserved.0     --------------------------
	.section	.nv.shared.reserved.0,"aw",@nobits
	.weak		__nv_reservedSMEM_offset_0_alias
	.size		__nv_reservedSMEM_offset_0_alias, 0, 64
	.other		__nv_reservedSMEM_offset_0_alias,@"STO_CUDA_RESERVED_SHARED STV_DEFAULT"
__nv_reservedSMEM_offset_0_alias:
	.zero		0
	.zero		64


//--------------------- .nv.constant0._Z32convLayer_backward_x_grad_kerneliiiiiPKfS0_Pf --------------------------
	.section	.nv.constant0._Z32convLayer_backward_x_grad_kerneliiiiiPKfS0_Pf,"a",@progbits
	.sectionflags	@""
	.align	4
.nv.constant0._Z32convLayer_backward_x_grad_kerneliiiiiPKfS0_Pf:
	.zero		944


//--------------------- SYMBOLS --------------------------

	.type		.nv.reservedSmem.offset0,@object
	.size		.nv.reservedSmem.offset0,0x4
